//
// Generated by NVIDIA NVVM Compiler
//
// Compiler Build ID: CL-36424714
// Cuda compilation tools, release 13.0, V13.0.88
// Based on NVVM 20.0.0
//

.version 9.0
.target sm_100
.address_size 64

	// .globl	_Z7add1DimPKdS0_Pdi

.visible .entry _Z7add1DimPKdS0_Pdi(
	.param .u64 .ptr .align 1 _Z7add1DimPKdS0_Pdi_param_0,
	.param .u64 .ptr .align 1 _Z7add1DimPKdS0_Pdi_param_1,
	.param .u64 .ptr .align 1 _Z7add1DimPKdS0_Pdi_param_2,
	.param .u32 _Z7add1DimPKdS0_Pdi_param_3
)
{
	.reg .pred 	%p<3>;
	.reg .b32 	%r<10>;
	.reg .b64 	%rd<15>;
	.reg .b64 	%fd<7>;

	ld.param.u64 	%rd4, [_Z7add1DimPKdS0_Pdi_param_0];
	ld.param.u64 	%rd5, [_Z7add1DimPKdS0_Pdi_param_1];
	ld.param.u64 	%rd6, [_Z7add1DimPKdS0_Pdi_param_2];
	ld.param.u32 	%r2, [_Z7add1DimPKdS0_Pdi_param_3];
	cvta.to.global.u64 	%rd1, %rd6;
	cvta.to.global.u64 	%rd2, %rd5;
	cvta.to.global.u64 	%rd3, %rd4;
	mov.u32 	%r3, %ctaid.x;
	mov.u32 	%r4, %ntid.x;
	mov.u32 	%r5, %ntid.y;
	mov.u32 	%r6, %tid.y;
	mov.u32 	%r7, %tid.x;
	mad.lo.s32 	%r8, %r3, %r5, %r6;
	mad.lo.s32 	%r1, %r8, %r4, %r7;
	setp.gt.s32 	%p1, %r1, %r2;
	@%p1 bra 	$L__BB0_4;
	and.b32  	%r9, %r1, 3;
	setp.ne.s32 	%p2, %r9, 0;
	@%p2 bra 	$L__BB0_3;
	mul.wide.s32 	%rd11, %r1, 8;
	add.s64 	%rd12, %rd3, %rd11;
	ld.global.f64 	%fd4, [%rd12];
	add.s64 	%rd13, %rd2, %rd11;
	ld.global.f64 	%fd5, [%rd13];
	add.f64 	%fd6, %fd4, %fd5;
	add.s64 	%rd14, %rd1, %rd11;
	st.global.f64 	[%rd14], %fd6;
	bra.uni 	$L__BB0_4;
$L__BB0_3:
	mul.wide.s32 	%rd7, %r1, 8;
	add.s64 	%rd8, %rd3, %rd7;
	ld.global.f64 	%fd1, [%rd8];
	add.s64 	%rd9, %rd2, %rd7;
	ld.global.f64 	%fd2, [%rd9];
	add.s64 	%rd10, %rd1, %rd7;
	add.f64 	%fd3, %fd1, %fd2;
	st.global.f64 	[%rd10], %fd3;
$L__BB0_4:
	ret;

}
	// .globl	_Z7add2DimPKdS0_Pdi
.visible .entry _Z7add2DimPKdS0_Pdi(
	.param .u64 .ptr .align 1 _Z7add2DimPKdS0_Pdi_param_0,
	.param .u64 .ptr .align 1 _Z7add2DimPKdS0_Pdi_param_1,
	.param .u64 .ptr .align 1 _Z7add2DimPKdS0_Pdi_param_2,
	.param .u32 _Z7add2DimPKdS0_Pdi_param_3
)
{
	.reg .pred 	%p<3>;
	.reg .b32 	%r<13>;
	.reg .b64 	%rd<15>;
	.reg .b64 	%fd<7>;

	ld.param.u64 	%rd4, [_Z7add2DimPKdS0_Pdi_param_0];
	ld.param.u64 	%rd5, [_Z7add2DimPKdS0_Pdi_param_1];
	ld.param.u64 	%rd6, [_Z7add2DimPKdS0_Pdi_param_2];
	ld.param.u32 	%r2, [_Z7add2DimPKdS0_Pdi_param_3];
	cvta.to.global.u64 	%rd1, %rd6;
	cvta.to.global.u64 	%rd2, %rd5;
	cvta.to.global.u64 	%rd3, %rd4;
	mov.u32 	%r3, %ctaid.x;
	mov.u32 	%r4, %ctaid.y;
	mov.u32 	%r5, %nctaid.x;
	mad.lo.s32 	%r6, %r4, %r5, %r3;
	mov.u32 	%r7, %ntid.x;
	mov.u32 	%r8, %ntid.y;
	mov.u32 	%r9, %tid.y;
	mov.u32 	%r10, %tid.x;
	mad.lo.s32 	%r11, %r6, %r8, %r9;
	mad.lo.s32 	%r1, %r11, %r7, %r10;
	setp.gt.s32 	%p1, %r1, %r2;
	@%p1 bra 	$L__BB1_4;
	and.b32  	%r12, %r1, 3;
	setp.ne.s32 	%p2, %r12, 0;
	@%p2 bra 	$L__BB1_3;
	mul.wide.s32 	%rd11, %r1, 8;
	add.s64 	%rd12, %rd3, %rd11;
	ld.global.f64 	%fd4, [%rd12];
	add.s64 	%rd13, %rd2, %rd11;
	ld.global.f64 	%fd5, [%rd13];
	add.f64 	%fd6, %fd4, %fd5;
	add.s64 	%rd14, %rd1, %rd11;
	st.global.f64 	[%rd14], %fd6;
	bra.uni 	$L__BB1_4;
$L__BB1_3:
	mul.wide.s32 	%rd7, %r1, 8;
	add.s64 	%rd8, %rd3, %rd7;
	ld.global.f64 	%fd1, [%rd8];
	add.s64 	%rd9, %rd2, %rd7;
	ld.global.f64 	%fd2, [%rd9];
	add.s64 	%rd10, %rd1, %rd7;
	add.f64 	%fd3, %fd1, %fd2;
	st.global.f64 	[%rd10], %fd3;
$L__BB1_4:
	ret;

}
	// .globl	_Z7add3DimPKdS0_Pdi
.visible .entry _Z7add3DimPKdS0_Pdi(
	.param .u64 .ptr .align 1 _Z7add3DimPKdS0_Pdi_param_0,
	.param .u64 .ptr .align 1 _Z7add3DimPKdS0_Pdi_param_1,
	.param .u64 .ptr .align 1 _Z7add3DimPKdS0_Pdi_param_2,
	.param .u32 _Z7add3DimPKdS0_Pdi_param_3
)
{
	.reg .pred 	%p<3>;
	.reg .b32 	%r<19>;
	.reg .b64 	%rd<15>;
	.reg .b64 	%fd<7>;

	ld.param.u64 	%rd4, [_Z7add3DimPKdS0_Pdi_param_0];
	ld.param.u64 	%rd5, [_Z7add3DimPKdS0_Pdi_param_1];
	ld.param.u64 	%rd6, [_Z7add3DimPKdS0_Pdi_param_2];
	ld.param.u32 	%r2, [_Z7add3DimPKdS0_Pdi_param_3];
	cvta.to.global.u64 	%rd1, %rd6;
	cvta.to.global.u64 	%rd2, %rd5;
	cvta.to.global.u64 	%rd3, %rd4;
	mov.u32 	%r3, %nctaid.x;
	mov.u32 	%r4, %nctaid.y;
	mov.u32 	%r5, %ctaid.z;
	mov.u32 	%r6, %ctaid.y;
	mov.u32 	%r7, %ctaid.x;
	mad.lo.s32 	%r8, %r5, %r4, %r6;
	mad.lo.s32 	%r9, %r8, %r3, %r7;
	mov.u32 	%r10, %ntid.x;
	mov.u32 	%r11, %ntid.y;
	mov.u32 	%r12, %ntid.z;
	mov.u32 	%r13, %tid.z;
	mov.u32 	%r14, %tid.y;
	mov.u32 	%r15, %tid.x;
	mad.lo.s32 	%r16, %r9, %r12, %r13;
	mad.lo.s32 	%r17, %r16, %r11, %r14;
	mad.lo.s32 	%r1, %r17, %r10, %r15;
	setp.gt.s32 	%p1, %r1, %r2;
	@%p1 bra 	$L__BB2_4;
	and.b32  	%r18, %r1, 3;
	setp.ne.s32 	%p2, %r18, 0;
	@%p2 bra 	$L__BB2_3;
	mul.wide.s32 	%rd11, %r1, 8;
	add.s64 	%rd12, %rd3, %rd11;
	ld.global.f64 	%fd4, [%rd12];
	add.s64 	%rd13, %rd2, %rd11;
	ld.global.f64 	%fd5, [%rd13];
	add.f64 	%fd6, %fd4, %fd5;
	add.s64 	%rd14, %rd1, %rd11;
	st.global.f64 	[%rd14], %fd6;
	bra.uni 	$L__BB2_4;
$L__BB2_3:
	mul.wide.s32 	%rd7, %r1, 8;
	add.s64 	%rd8, %rd3, %rd7;
	ld.global.f64 	%fd1, [%rd8];
	add.s64 	%rd9, %rd2, %rd7;
	ld.global.f64 	%fd2, [%rd9];
	add.s64 	%rd10, %rd1, %rd7;
	add.f64 	%fd3, %fd1, %fd2;
	st.global.f64 	[%rd10], %fd3;
$L__BB2_4:
	ret;

}


// ===== COMPILED SASS (sm_100) =====

	.target	sm_100

	.elftype	@"ET_EXEC"


//--------------------- .note.nv.tkinfo           --------------------------
	.section	.note.nv.tkinfo,"",@"SHT_NOTE"
	.sectionflags	@"SHF_NOTE_NV_TKINFO"
	.tkinfo
        /*0018*/ 	.word	0x00000002
        /*0030*/ 	.string	""
        /*0030*/ 	.string	"ptxas"
        /*0030*/ 	.string	"Cuda compilation tools, release 13.0, V13.0.88"
        /*0030*/ 	.string	"Build cuda_13.0.r13.0/compiler.36424714_0"
        /*0030*/ 	.string	"-arch sm_100 -m 64 "



//--------------------- .note.nv.cuinfo           --------------------------
	.section	.note.nv.cuinfo,"",@"SHT_NOTE"
	.sectionflags	@"SHF_NOTE_NV_CUINFO"
        /*0018*/ 	.short	0x0002
        /*001a*/ 	.short	0x0064
        /*001c*/ 	.short	0x0082
	.zero		2


//--------------------- .nv.info                  --------------------------
	.section	.nv.info,"",@"SHT_CUDA_INFO"
	.align	4


	//----- nvinfo : EIATTR_REGCOUNT
	.align		4
        /*0000*/ 	.byte	0x04, 0x2f
        /*0002*/ 	.short	(.L_1 - .L_0)
	.align		4
.L_0:
        /*0004*/ 	.word	index@(_Z7add1DimPKdS0_Pdi)
        /*0008*/ 	.word	0x0000000c


	//----- nvinfo : EIATTR_FRAME_SIZE
	.align		4
.L_1:
        /*000c*/ 	.byte	0x04, 0x11
        /*000e*/ 	.short	(.L_3 - .L_2)
	.align		4
.L_2:
        /*0010*/ 	.word	index@(_Z7add1DimPKdS0_Pdi)
        /*0014*/ 	.word	0x00000000


	//----- nvinfo : EIATTR_REGCOUNT
	.align		4
.L_3:
        /*0018*/ 	.byte	0x04, 0x2f
        /*001a*/ 	.short	(.L_5 - .L_4)
	.align		4
.L_4:
        /*001c*/ 	.word	index@(_Z7add2DimPKdS0_Pdi)
        /*0020*/ 	.word	0x0000000c


	//----- nvinfo : EIATTR_FRAME_SIZE
	.align		4
.L_5:
        /*0024*/ 	.byte	0x04, 0x11
        /*0026*/ 	.short	(.L_7 - .L_6)
	.align		4
.L_6:
        /*0028*/ 	.word	index@(_Z7add2DimPKdS0_Pdi)
        /*002c*/ 	.word	0x00000000


	//----- nvinfo : EIATTR_REGCOUNT
	.align		4
.L_7:
        /*0030*/ 	.byte	0x04, 0x2f
        /*0032*/ 	.short	(.L_9 - .L_8)
	.align		4
.L_8:
        /*0034*/ 	.word	index@(_Z7add3DimPKdS0_Pdi)
        /*0038*/ 	.word	0x0000000c


	//----- nvinfo : EIATTR_FRAME_SIZE
	.align		4
.L_9:
        /*003c*/ 	.byte	0x04, 0x11
        /*003e*/ 	.short	(.L_11 - .L_10)
	.align		4
.L_10:
        /*0040*/ 	.word	index@(_Z7add3DimPKdS0_Pdi)
        /*0044*/ 	.word	0x00000000


	//----- nvinfo : EIATTR_MIN_STACK_SIZE
	.align		4
.L_11:
        /*0048*/ 	.byte	0x04, 0x12
        /*004a*/ 	.short	(.L_13 - .L_12)
	.align		4
.L_12:
        /*004c*/ 	.word	index@(_Z7add3DimPKdS0_Pdi)
        /*0050*/ 	.word	0x00000000


	//----- nvinfo : EIATTR_MIN_STACK_SIZE
	.align		4
.L_13:
        /*0054*/ 	.byte	0x04, 0x12
        /*0056*/ 	.short	(.L_15 - .L_14)
	.align		4
.L_14:
        /*0058*/ 	.word	index@(_Z7add2DimPKdS0_Pdi)
        /*005c*/ 	.word	0x00000000


	//----- nvinfo : EIATTR_MIN_STACK_SIZE
	.align		4
.L_15:
        /*0060*/ 	.byte	0x04, 0x12
        /*0062*/ 	.short	(.L_17 - .L_16)
	.align		4
.L_16:
        /*0064*/ 	.word	index@(_Z7add1DimPKdS0_Pdi)
        /*0068*/ 	.word	0x00000000
.L_17:


//--------------------- .nv.compat                --------------------------
	.section	.nv.compat,"",@"SHT_CUDA_COMPAT_INFO"
	.align	4
        /*0000*/ 	.byte	0x02, 0x09, 0x00, 0x00, 0x02, 0x02, 0x01, 0x00, 0x02, 0x05, 0x05, 0x00, 0x03, 0x07, 0x01, 0x01
        /*0010*/ 	.byte	0x02, 0x03, 0x00, 0x00, 0x02, 0x06, 0x01, 0x00, 0x04, 0x0b, 0x08, 0x00, 0x01, 0x00, 0x00, 0x00
        /*0020*/ 	.byte	0x00, 0x00, 0x00, 0x00


//--------------------- .nv.info._Z7add3DimPKdS0_Pdi --------------------------
	.section	.nv.info._Z7add3DimPKdS0_Pdi,"",@"SHT_CUDA_INFO"
	.sectionflags	@""
	.align	4


	//----- nvinfo : EIATTR_CUDA_API_VERSION
	.align		4
        /*0000*/ 	.byte	0x04, 0x37
        /*0002*/ 	.short	(.L_19 - .L_18)
.L_18:
        /*0004*/ 	.word	0x00000082


	//----- nvinfo : EIATTR_KPARAM_INFO
	.align		4
.L_19:
        /*0008*/ 	.byte	0x04, 0x17
        /*000a*/ 	.short	(.L_21 - .L_20)
.L_20:
        /*000c*/ 	.word	0x00000000
        /*0010*/ 	.short	0x0003
        /*0012*/ 	.short	0x0018
        /*0014*/ 	.byte	0x00, 0xf0, 0x11, 0x00


	//----- nvinfo : EIATTR_KPARAM_INFO
	.align		4
.L_21:
        /*0018*/ 	.byte	0x04, 0x17
        /*001a*/ 	.short	(.L_23 - .L_22)
.L_22:
        /*001c*/ 	.word	0x00000000
        /*0020*/ 	.short	0x0002
        /*0022*/ 	.short	0x0010
        /*0024*/ 	.byte	0x00, 0xf5, 0x21, 0x00


	//----- nvinfo : EIATTR_KPARAM_INFO
	.align		4
.L_23:
        /*0028*/ 	.byte	0x04, 0x17
        /*002a*/ 	.short	(.L_25 - .L_24)
.L_24:
        /*002c*/ 	.word	0x00000000
        /*0030*/ 	.short	0x0001
        /*0032*/ 	.short	0x0008
        /*0034*/ 	.byte	0x00, 0xf5, 0x21, 0x00


	//----- nvinfo : EIATTR_KPARAM_INFO
	.align		4
.L_25:
        /*0038*/ 	.byte	0x04, 0x17
        /*003a*/ 	.short	(.L_27 - .L_26)
.L_26:
        /*003c*/ 	.word	0x00000000
        /*0040*/ 	.short	0x0000
        /*0042*/ 	.short	0x0000
        /*0044*/ 	.byte	0x00, 0xf5, 0x21, 0x00


	//----- nvinfo : EIATTR_SPARSE_MMA_MASK
	.align		4
.L_27:
        /*0048*/ 	.byte	0x03, 0x50
        /*004a*/ 	.short	0x0000


	//----- nvinfo : EIATTR_MAXREG_COUNT
	.align		4
        /*004c*/ 	.byte	0x03, 0x1b
        /*004e*/ 	.short	0x00ff


	//----- nvinfo : EIATTR_MERCURY_ISA_VERSION
	.align		4
        /*0050*/ 	.byte	0x03, 0x5f
        /*0052*/ 	.short	0x0101


	//----- nvinfo : EIATTR_VRC_CTA_INIT_COUNT
	.align		4
        /*0054*/ 	.byte	0x02, 0x4a
	.zero		1
	.zero		1


	//----- nvinfo : EIATTR_EXIT_INSTR_OFFSETS
	.align		4
        /*0058*/ 	.byte	0x04, 0x1c
        /*005a*/ 	.short	(.L_29 - .L_28)


	//   ....[0]....
.L_28:
        /*005c*/ 	.word	0x00000130


	//   ....[1]....
        /*0060*/ 	.word	0x00000210


	//   ....[2]....
        /*0064*/ 	.word	0x000002c0


	//----- nvinfo : EIATTR_CRS_STACK_SIZE
	.align		4
.L_29:
        /*0068*/ 	.byte	0x04, 0x1e
        /*006a*/ 	.short	(.L_31 - .L_30)
.L_30:
        /*006c*/ 	.word	0x00000000


	//----- nvinfo : EIATTR_CBANK_PARAM_SIZE
	.align		4
.L_31:
        /*0070*/ 	.byte	0x03, 0x19
        /*0072*/ 	.short	0x001c


	//----- nvinfo : EIATTR_PARAM_CBANK
	.align		4
        /*0074*/ 	.byte	0x04, 0x0a
        /*0076*/ 	.short	(.L_33 - .L_32)
	.align		4
.L_32:
        /*0078*/ 	.word	index@(.nv.constant0._Z7add3DimPKdS0_Pdi)
        /*007c*/ 	.short	0x0380
        /*007e*/ 	.short	0x001c


	//----- nvinfo : EIATTR_SW_WAR
	.align		4
.L_33:
        /*0080*/ 	.byte	0x04, 0x36
        /*0082*/ 	.short	(.L_35 - .L_34)
.L_34:
        /*0084*/ 	.word	0x00000008
.L_35:


//--------------------- .nv.info._Z7add2DimPKdS0_Pdi --------------------------
	.section	.nv.info._Z7add2DimPKdS0_Pdi,"",@"SHT_CUDA_INFO"
	.sectionflags	@""
	.align	4


	//----- nvinfo : EIATTR_CUDA_API_VERSION
	.align		4
        /*0000*/ 	.byte	0x04, 0x37
        /*0002*/ 	.short	(.L_37 - .L_36)
.L_36:
        /*0004*/ 	.word	0x00000082


	//----- nvinfo : EIATTR_KPARAM_INFO
	.align		4
.L_37:
        /*0008*/ 	.byte	0x04, 0x17
        /*000a*/ 	.short	(.L_39 - .L_38)
.L_38:
        /*000c*/ 	.word	0x00000000
        /*0010*/ 	.short	0x0003
        /*0012*/ 	.short	0x0018
        /*0014*/ 	.byte	0x00, 0xf0, 0x11, 0x00


	//----- nvinfo : EIATTR_KPARAM_INFO
	.align		4
.L_39:
        /*0018*/ 	.byte	0x04, 0x17
        /*001a*/ 	.short	(.L_41 - .L_40)
.L_40:
        /*001c*/ 	.word	0x00000000
        /*0020*/ 	.short	0x0002
        /*0022*/ 	.short	0x0010
        /*0024*/ 	.byte	0x00, 0xf5, 0x21, 0x00


	//----- nvinfo : EIATTR_KPARAM_INFO
	.align		4
.L_41:
        /*0028*/ 	.byte	0x04, 0x17
        /*002a*/ 	.short	(.L_43 - .L_42)
.L_42:
        /*002c*/ 	.word	0x00000000
        /*0030*/ 	.short	0x0001
        /*0032*/ 	.short	0x0008
        /*0034*/ 	.byte	0x00, 0xf5, 0x21, 0x00


	//----- nvinfo : EIATTR_KPARAM_INFO
	.align		4
.L_43:
        /*0038*/ 	.byte	0x04, 0x17
        /*003a*/ 	.short	(.L_45 - .L_44)
.L_44:
        /*003c*/ 	.word	0x00000000
        /*0040*/ 	.short	0x0000
        /*0042*/ 	.short	0x0000
        /*0044*/ 	.byte	0x00, 0xf5, 0x21, 0x00


	//----- nvinfo : EIATTR_SPARSE_MMA_MASK
	.align		4
.L_45:
        /*0048*/ 	.byte	0x03, 0x50
        /*004a*/ 	.short	0x0000


	//----- nvinfo : EIATTR_MAXREG_COUNT
	.align		4
        /*004c*/ 	.byte	0x03, 0x1b
        /*004e*/ 	.short	0x00ff


	//----- nvinfo : EIATTR_MERCURY_ISA_VERSION
	.align		4
        /*0050*/ 	.byte	0x03, 0x5f
        /*0052*/ 	.short	0x0101


	//----- nvinfo : EIATTR_VRC_CTA_INIT_COUNT
	.align		4
        /*0054*/ 	.byte	0x02, 0x4a
	.zero		1
	.zero		1


	//----- nvinfo : EIATTR_EXIT_INSTR_OFFSETS
	.align		4
        /*0058*/ 	.byte	0x04, 0x1c
        /*005a*/ 	.short	(.L_47 - .L_46)


	//   ....[0]....
.L_46:
        /*005c*/ 	.word	0x000000d0


	//   ....[1]....
        /*0060*/ 	.word	0x000001b0


	//   ....[2]....
        /*0064*/ 	.word	0x00000260


	//----- nvinfo : EIATTR_CRS_STACK_SIZE
	.align		4
.L_47:
        /*0068*/ 	.byte	0x04, 0x1e
        /*006a*/ 	.short	(.L_49 - .L_48)
.L_48:
        /*006c*/ 	.word	0x00000000


	//----- nvinfo : EIATTR_CBANK_PARAM_SIZE
	.align		4
.L_49:
        /*0070*/ 	.byte	0x03, 0x19
        /*0072*/ 	.short	0x001c


	//----- nvinfo : EIATTR_PARAM_CBANK
	.align		4
        /*0074*/ 	.byte	0x04, 0x0a
        /*0076*/ 	.short	(.L_51 - .L_50)
	.align		4
.L_50:
        /*0078*/ 	.word	index@(.nv.constant0._Z7add2DimPKdS0_Pdi)
        /*007c*/ 	.short	0x0380
        /*007e*/ 	.short	0x001c


	//----- nvinfo : EIATTR_SW_WAR
	.align		4
.L_51:
        /*0080*/ 	.byte	0x04, 0x36
        /*0082*/ 	.short	(.L_53 - .L_52)
.L_52:
        /*0084*/ 	.word	0x00000008
.L_53:


//--------------------- .nv.info._Z7add1DimPKdS0_Pdi --------------------------
	.section	.nv.info._Z7add1DimPKdS0_Pdi,"",@"SHT_CUDA_INFO"
	.sectionflags	@""
	.align	4


	//----- nvinfo : EIATTR_CUDA_API_VERSION
	.align		4
        /*0000*/ 	.byte	0x04, 0x37
        /*0002*/ 	.short	(.L_55 - .L_54)
.L_54:
        /*0004*/ 	.word	0x00000082


	//----- nvinfo : EIATTR_KPARAM_INFO
	.align		4
.L_55:
        /*0008*/ 	.byte	0x04, 0x17
        /*000a*/ 	.short	(.L_57 - .L_56)
.L_56:
        /*000c*/ 	.word	0x00000000
        /*0010*/ 	.short	0x0003
        /*0012*/ 	.short	0x0018
        /*0014*/ 	.byte	0x00, 0xf0, 0x11, 0x00


	//----- nvinfo : EIATTR_KPARAM_INFO
	.align		4
.L_57:
        /*0018*/ 	.byte	0x04, 0x17
        /*001a*/ 	.short	(.L_59 - .L_58)
.L_58:
        /*001c*/ 	.word	0x00000000
        /*0020*/ 	.short	0x0002
        /*0022*/ 	.short	0x0010
        /*0024*/ 	.byte	0x00, 0xf5, 0x21, 0x00


	//----- nvinfo : EIATTR_KPARAM_INFO
	.align		4
.L_59:
        /*0028*/ 	.byte	0x04, 0x17
        /*002a*/ 	.short	(.L_61 - .L_60)
.L_60:
        /*002c*/ 	.word	0x00000000
        /*0030*/ 	.short	0x0001
        /*0032*/ 	.short	0x0008
        /*0034*/ 	.byte	0x00, 0xf5, 0x21, 0x00


	//----- nvinfo : EIATTR_KPARAM_INFO
	.align		4
.L_61:
        /*0038*/ 	.byte	0x04, 0x17
        /*003a*/ 	.short	(.L_63 - .L_62)
.L_62:
        /*003c*/ 	.word	0x00000000
        /*0040*/ 	.short	0x0000
        /*0042*/ 	.short	0x0000
        /*0044*/ 	.byte	0x00, 0xf5, 0x21, 0x00


	//----- nvinfo : EIATTR_SPARSE_MMA_MASK
	.align		4
.L_63:
        /*0048*/ 	.byte	0x03, 0x50
        /*004a*/ 	.short	0x0000


	//----- nvinfo : EIATTR_MAXREG_COUNT
	.align		4
        /*004c*/ 	.byte	0x03, 0x1b
        /*004e*/ 	.short	0x00ff


	//----- nvinfo : EIATTR_MERCURY_ISA_VERSION
	.align		4
        /*0050*/ 	.byte	0x03, 0x5f
        /*0052*/ 	.short	0x0101


	//----- nvinfo : EIATTR_VRC_CTA_INIT_COUNT
	.align		4
        /*0054*/ 	.byte	0x02, 0x4a
	.zero		1
	.zero		1


	//----- nvinfo : EIATTR_EXIT_INSTR_OFFSETS
	.align		4
        /*0058*/ 	.byte	0x04, 0x1c
        /*005a*/ 	.short	(.L_65 - .L_64)


	//   ....[0]....
.L_64:
        /*005c*/ 	.word	0x000000a0


	//   ....[1]....
        /*0060*/ 	.word	0x00000180


	//   ....[2]....
        /*0064*/ 	.word	0x00000230


	//----- nvinfo : EIATTR_CRS_STACK_SIZE
	.align		4
.L_65:
        /*0068*/ 	.byte	0x04, 0x1e
        /*006a*/ 	.short	(.L_67 - .L_66)
.L_66:
        /*006c*/ 	.word	0x00000000


	//----- nvinfo : EIATTR_CBANK_PARAM_SIZE
	.align		4
.L_67:
        /*0070*/ 	.byte	0x03, 0x19
        /*0072*/ 	.short	0x001c


	//----- nvinfo : EIATTR_PARAM_CBANK
	.align		4
        /*0074*/ 	.byte	0x04, 0x0a
        /*0076*/ 	.short	(.L_69 - .L_68)
	.align		4
.L_68:
        /*0078*/ 	.word	index@(.nv.constant0._Z7add1DimPKdS0_Pdi)
        /*007c*/ 	.short	0x0380
        /*007e*/ 	.short	0x001c


	//----- nvinfo : EIATTR_SW_WAR
	.align		4
.L_69:
        /*0080*/ 	.byte	0x04, 0x36
        /*0082*/ 	.short	(.L_71 - .L_70)
.L_70:
        /*0084*/ 	.word	0x00000008
.L_71:


//--------------------- .nv.callgraph             --------------------------
	.section	.nv.callgraph,"",@"SHT_CUDA_CALLGRAPH"
	.align	4
	.sectionentsize	8
	.align		4
        /*0000*/ 	.word	0x00000000
	.align		4
        /*0004*/ 	.word	0xffffffff
	.align		4
        /*0008*/ 	.word	0x00000000
	.align		4
        /*000c*/ 	.word	0xfffffffe
	.align		4
        /*0010*/ 	.word	0x00000000
	.align		4
        /*0014*/ 	.word	0xfffffffd
	.align		4
        /*0018*/ 	.word	0x00000000
	.align		4
        /*001c*/ 	.word	0xfffffffc


//--------------------- .text._Z7add3DimPKdS0_Pdi --------------------------
	.section	.text._Z7add3DimPKdS0_Pdi,"ax",@progbits
	.align	128
        .global         _Z7add3DimPKdS0_Pdi
        .type           _Z7add3DimPKdS0_Pdi,@function
        .size           _Z7add3DimPKdS0_Pdi,(.L_x_6 - _Z7add3DimPKdS0_Pdi)
        .other          _Z7add3DimPKdS0_Pdi,@"STO_CUDA_ENTRY STV_DEFAULT"
_Z7add3DimPKdS0_Pdi:
.text._Z7add3DimPKdS0_Pdi:
[----:B------:R-:W-:Y:S08]  /*0000*/  LDC R1, c[0x0][0x37c] ;  /* 0x0000df00ff017b82 */ /* 0x000ff00000000800 */
[----:B------:R-:W-:Y:S01]  /*0010*/  S2UR UR6, SR_CTAID.Z ;  /* 0x00000000000679c3 */ /* 0x000fe20000002700 */
[----:B------:R-:W0:Y:S01]  /*0020*/  S2R R3, SR_TID.Z ;  /* 0x0000000000037919 */ /* 0x000e220000002300 */
[----:B------:R-:W1:Y:S01]  /*0030*/  LDCU UR5, c[0x0][0x370] ;  /* 0x00006e00ff0577ac */ /* 0x000e620008000800 */
[----:B------:R-:W2:Y:S01]  /*0040*/  S2R R5, SR_TID.Y ;  /* 0x0000000000057919 */ /* 0x000ea20000002200 */
[----:B------:R-:W3:Y:S04]  /*0050*/  LDCU UR4, c[0x0][0x374] ;  /* 0x00006e80ff0477ac */ /* 0x000ee80008000800 */
[----:B------:R-:W3:Y:S01]  /*0060*/  S2UR UR7, SR_CTAID.Y ;  /* 0x00000000000779c3 */ /* 0x000ee20000002600 */
[----:B------:R-:W4:Y:S01]  /*0070*/  S2R R7, SR_TID.X ;  /* 0x0000000000077919 */ /* 0x000f220000002100 */
[----:B------:R-:W4:Y:S01]  /*0080*/  LDCU UR9, c[0x0][0x360] ;  /* 0x00006c00ff0977ac */ /* 0x000f220008000800 */
[----:B------:R-:W2:Y:S05]  /*0090*/  LDCU UR10, c[0x0][0x364] ;  /* 0x00006c80ff0a77ac */ /* 0x000eaa0008000800 */
[----:B------:R-:W1:Y:S08]  /*00a0*/  S2UR UR8, SR_CTAID.X ;  /* 0x00000000000879c3 */ /* 0x000e700000002500 */
[----:B------:R-:W0:Y:S01]  /*00b0*/  LDC R0, c[0x0][0x368] ;  /* 0x0000da00ff007b82 */ /* 0x000e220000000800 */
[----:B---3--:R-:W-:-:S04]  /*00c0*/  UIMAD UR4, UR4, UR6, UR7 ;  /* 0x00000006040472a4 */ /* 0x008fc8000f8e0207 */
[----:B-1----:R-:W-:Y:S01]  /*00d0*/  UIMAD UR4, UR4, UR5, UR8 ;  /* 0x00000005040472a4 */ /* 0x002fe2000f8e0208 */
[----:B------:R-:W1:Y:S05]  /*00e0*/  LDCU UR5, c[0x0][0x398] ;  /* 0x00007300ff0577ac */ /* 0x000e6a0008000800 */
[----:B0-----:R-:W-:-:S04]  /*00f0*/  IMAD R0, R0, UR4, R3 ;  /* 0x0000000400007c24 */ /* 0x001fc8000f8e0203 */
[----:B--2---:R-:W-:-:S04]  /*0100*/  IMAD R0, R0, UR10, R5 ;  /* 0x0000000a00007c24 */ /* 0x004fc8000f8e0205 */
[----:B----4-:R-:W-:-:S05]  /*0110*/  IMAD R0, R0, UR9, R7 ;  /* 0x0000000900007c24 */ /* 0x010fca000f8e0207 */
[----:B-1----:R-:W-:-:S13]  /*0120*/  ISETP.GT.AND P0, PT, R0, UR5, PT ;  /* 0x0000000500007c0c */ /* 0x002fda000bf04270 */
[----:B------:R-:W-:Y:S05]  /*0130*/  @P0 EXIT ;  /* 0x000000000000094d */ /* 0x000fea0003800000 */
[----:B------:R-:W-:Y:S01]  /*0140*/  LOP3.LUT P0, RZ, R0, 0x3, RZ, 0xc0, !PT ;  /* 0x0000000300ff7812 */ /* 0x000fe2000780c0ff */
[----:B------:R-:W0:-:S12]  /*0150*/  LDCU.64 UR4, c[0x0][0x358] ;  /* 0x00006b00ff0477ac */ /* 0x000e180008000a00 */
[----:B------:R-:W-:Y:S05]  /*0160*/  @P0 BRA `(.L_x_0) ;  /* 0x00000000002c0947 */ /* 0x000fea0003800000 */
[----:B------:R-:W1:Y:S08]  /*0170*/  LDC.64 R2, c[0x0][0x380] ;  /* 0x0000e000ff027b82 */ /* 0x000e700000000a00 */
[----:B------:R-:W2:Y:S08]  /*0180*/  LDC.64 R4, c[0x0][0x388] ;  /* 0x0000e200ff047b82 */ /* 0x000eb00000000a00 */
[----:B------:R-:W3:Y:S01]  /*0190*/  LDC.64 R8, c[0x0][0x390] ;  /* 0x0000e400ff087b82 */ /* 0x000ee20000000a00 */
[----:B-1----:R-:W-:-:S06]  /*01a0*/  IMAD.WIDE R2, R0, 0x8, R2 ;  /* 0x0000000800027825 */ /* 0x002fcc00078e0202 */
[----:B0-----:R-:W4:Y:S01]  /*01b0*/  LDG.E.64 R2, desc[UR4][R2.64] ;  /* 0x0000000402027981 */ /* 0x001f22000c1e1b00 */
[----:B--2---:R-:W-:-:S06]  /*01c0*/  IMAD.WIDE R4, R0, 0x8, R4 ;  /* 0x0000000800047825 */ /* 0x004fcc00078e0204 */
[----:B------:R-:W4:Y:S01]  /*01d0*/  LDG.E.64 R4, desc[UR4][R4.64] ;  /* 0x0000000404047981 */ /* 0x000f22000c1e1b00 */
[----:B---3--:R-:W-:Y:S01]  /*01e0*/  IMAD.WIDE R8, R0, 0x8, R8 ;  /* 0x0000000800087825 */ /* 0x008fe200078e0208 */
[----:B----4-:R-:W-:-:S07]  /*01f0*/  DADD R6, R2, R4 ;  /* 0x0000000002067229 */ /* 0x010fce0000000004 */
[----:B------:R-:W-:Y:S01]  /*0200*/  STG.E.64 desc[UR4][R8.64], R6 ;  /* 0x0000000608007986 */ /* 0x000fe2000c101b04 */
[----:B------:R-:W-:Y:S05]  /*0210*/  EXIT ;  /* 0x000000000000794d */ /* 0x000fea0003800000 */
.L_x_0:
[----:B------:R-:W1:Y:S08]  /*0220*/  LDC.64 R4, c[0x0][0x388] ;  /* 0x0000e200ff047b82 */ /* 0x000e700000000a00 */
[----:B------:R-:W2:Y:S08]  /*0230*/  LDC.64 R2, c[0x0][0x380] ;  /* 0x0000e000ff027b82 */ /* 0x000eb00000000a00 */
[----:B------:R-:W3:Y:S01]  /*0240*/  LDC.64 R8, c[0x0][0x390] ;  /* 0x0000e400ff087b82 */ /* 0x000ee20000000a00 */
[----:B-1----:R-:W-:-:S06]  /*0250*/  IMAD.WIDE R4, R0, 0x8, R4 ;  /* 0x0000000800047825 */ /* 0x002fcc00078e0204 */
[----:B0-----:R-:W4:Y:S01]  /*0260*/  LDG.E.64 R4, desc[UR4][R4.64] ;  /* 0x0000000404047981 */ /* 0x001f22000c1e1b00 */
[----:B--2---:R-:W-:-:S05]  /*0270*/  IMAD.WIDE R6, R0, 0x8, R2 ;  /* 0x0000000800067825 */ /* 0x004fca00078e0202 */
[----:B------:R-:W4:Y:S01]  /*0280*/  LDG.E.64 R2, desc[UR4][R6.64] ;  /* 0x0000000406027981 */ /* 0x000f22000c1e1b00 */
[----:B---3--:R-:W-:Y:S01]  /*0290*/  IMAD.WIDE R8, R0, 0x8, R8 ;  /* 0x0000000800087825 */ /* 0x008fe200078e0208 */
[----:B----4-:R-:W-:-:S07]  /*02a0*/  DADD R2, R2, R4 ;  /* 0x0000000002027229 */ /* 0x010fce0000000004 */
[----:B------:R-:W-:Y:S01]  /*02b0*/  STG.E.64 desc[UR4][R8.64], R2 ;  /* 0x0000000208007986 */ /* 0x000fe2000c101b04 */
[----:B------:R-:W-:Y:S05]  /*02c0*/  EXIT ;  /* 0x000000000000794d */ /* 0x000fea0003800000 */
.L_x_1:
[----:B------:R-:W-:-:S00]  /*02d0*/  BRA `(.L_x_1) ;  /* 0xfffffffc00fc7947 */ /* 0x000fc0000383ffff */
[----:B------:R-:W-:-:S00]  /*02e0*/  NOP ;  /* 0x0000000000007918 */ /* 0x000fc00000000000 */
        /* <DEDUP_REMOVED lines=9> */
.L_x_6:


//--------------------- .text._Z7add2DimPKdS0_Pdi --------------------------
	.section	.text._Z7add2DimPKdS0_Pdi,"ax",@progbits
	.align	128
        .global         _Z7add2DimPKdS0_Pdi
        .type           _Z7add2DimPKdS0_Pdi,@function
        .size           _Z7add2DimPKdS0_Pdi,(.L_x_7 - _Z7add2DimPKdS0_Pdi)
        .other          _Z7add2DimPKdS0_Pdi,@"STO_CUDA_ENTRY STV_DEFAULT"
_Z7add2DimPKdS0_Pdi:
.text._Z7add2DimPKdS0_Pdi:
[----:B------:R-:W-:Y:S01]  /*0000*/  LDC R1, c[0x0][0x37c] ;  /* 0x0000df00ff017b82 */ /* 0x000fe20000000800 */
[----:B------:R-:W0:Y:S07]  /*0010*/  S2R R3, SR_TID.Y ;  /* 0x0000000000037919 */ /* 0x000e2e0000002200 */
[----:B------:R-:W-:Y:S01]  /*0020*/  S2UR UR4, SR_CTAID.X ;  /* 0x00000000000479c3 */ /* 0x000fe20000002500 */
[----:B------:R-:W1:Y:S01]  /*0030*/  LDCU UR6, c[0x0][0x370] ;  /* 0x00006e00ff0677ac */ /* 0x000e620008000800 */
[----:B------:R-:W2:Y:S01]  /*0040*/  S2R R5, SR_TID.X ;  /* 0x0000000000057919 */ /* 0x000ea20000002100 */
[----:B------:R-:W2:Y:S05]  /*0050*/  LDCU UR7, c[0x0][0x360] ;  /* 0x00006c00ff0777ac */ /* 0x000eaa0008000800 */
[----:B------:R-:W1:Y:S01]  /*0060*/  S2UR UR5, SR_CTAID.Y ;  /* 0x00000000000579c3 */ /* 0x000e620000002600 */
[----:B------:R-:W3:Y:S07]  /*0070*/  LDCU UR8, c[0x0][0x398] ;  /* 0x00007300ff0877ac */ /* 0x000eee0008000800 */
[----:B------:R-:W0:Y:S01]  /*0080*/  LDC R0, c[0x0][0x364] ;  /* 0x0000d900ff007b82 */ /* 0x000e220000000800 */
[----:B-1----:R-:W-:-:S06]  /*0090*/  UIMAD UR4, UR5, UR6, UR4 ;  /* 0x00000006050472a4 */ /* 0x002fcc000f8e0204 */
[----:B0-----:R-:W-:-:S04]  /*00a0*/  IMAD R0, R0, UR4, R3 ;  /* 0x0000000400007c24 */ /* 0x001fc8000f8e0203 */
[----:B--2---:R-:W-:-:S05]  /*00b0*/  IMAD R0, R0, UR7, R5 ;  /* 0x0000000700007c24 */ /* 0x004fca000f8e0205 */
[----:B---3--:R-:W-:-:S13]  /*00c0*/  ISETP.GT.AND P0, PT, R0, UR8, PT ;  /* 0x0000000800007c0c */ /* 0x008fda000bf04270 */
        /* <DEDUP_REMOVED lines=15> */
.L_x_2:
        /* <DEDUP_REMOVED lines=11> */
.L_x_3:
        /* <DEDUP_REMOVED lines=9> */
.L_x_7:


//--------------------- .text._Z7add1DimPKdS0_Pdi --------------------------
	.section	.text._Z7add1DimPKdS0_Pdi,"ax",@progbits
	.align	128
        .global         _Z7add1DimPKdS0_Pdi
        .type           _Z7add1DimPKdS0_Pdi,@function
        .size           _Z7add1DimPKdS0_Pdi,(.L_x_8 - _Z7add1DimPKdS0_Pdi)
        .other          _Z7add1DimPKdS0_Pdi,@"STO_CUDA_ENTRY STV_DEFAULT"
_Z7add1DimPKdS0_Pdi:
.text._Z7add1DimPKdS0_Pdi:
[----:B------:R-:W-:Y:S01]  /*0000*/  LDC R1, c[0x0][0x37c] ;  /* 0x0000df00ff017b82 */ /* 0x000fe20000000800 */
[----:B------:R-:W0:Y:S01]  /*0010*/  S2R R3, SR_TID.Y ;  /* 0x0000000000037919 */ /* 0x000e220000002200 */
[----:B------:R-:W1:Y:S06]  /*0020*/  LDCU UR5, c[0x0][0x360] ;  /* 0x00006c00ff0577ac */ /* 0x000e6c0008000800 */
[----:B------:R-:W0:Y:S01]  /*0030*/  S2UR UR4, SR_CTAID.X ;  /* 0x00000000000479c3 */ /* 0x000e220000002500 */
[----:B------:R-:W1:Y:S01]  /*0040*/  S2R R5, SR_TID.X ;  /* 0x0000000000057919 */ /* 0x000e620000002100 */
[----:B------:R-:W2:Y:S06]  /*0050*/  LDCU UR6, c[0x0][0x398] ;  /* 0x00007300ff0677ac */ /* 0x000eac0008000800 */
[----:B------:R-:W0:Y:S02]  /*0060*/  LDC R0, c[0x0][0x364] ;  /* 0x0000d900ff007b82 */ /* 0x000e240000000800 */
[----:B0-----:R-:W-:-:S04]  /*0070*/  IMAD R0, R0, UR4, R3 ;  /* 0x0000000400007c24 */ /* 0x001fc8000f8e0203 */
[----:B-1----:R-:W-:-:S05]  /*0080*/  IMAD R0, R0, UR5, R5 ;  /* 0x0000000500007c24 */ /* 0x002fca000f8e0205 */
[----:B--2---:R-:W-:-:S13]  /*0090*/  ISETP.GT.AND P0, PT, R0, UR6, PT ;  /* 0x0000000600007c0c */ /* 0x004fda000bf04270 */
        /* <DEDUP_REMOVED lines=15> */
.L_x_4:
        /* <DEDUP_REMOVED lines=11> */
.L_x_5:
        /* <DEDUP_REMOVED lines=12> */
.L_x_8:


//--------------------- .nv.shared.reserved.0     --------------------------
	.section	.nv.shared.reserved.0,"aw",@nobits
	.weak		__nv_reservedSMEM_offset_0_alias
	.size		__nv_reservedSMEM_offset_0_alias, 0, 64
	.other		__nv_reservedSMEM_offset_0_alias,@"STO_CUDA_RESERVED_SHARED STV_DEFAULT"
__nv_reservedSMEM_offset_0_alias:
	.zero		0
	.zero		64


//--------------------- .nv.constant0._Z7add3DimPKdS0_Pdi --------------------------
	.section	.nv.constant0._Z7add3DimPKdS0_Pdi,"a",@progbits
	.sectionflags	@""
	.align	4
.nv.constant0._Z7add3DimPKdS0_Pdi:
	.zero		924


//--------------------- .nv.constant0._Z7add2DimPKdS0_Pdi --------------------------
	.section	.nv.constant0._Z7add2DimPKdS0_Pdi,"a",@progbits
	.sectionflags	@""
	.align	4
.nv.constant0._Z7add2DimPKdS0_Pdi:
	.zero		924


//--------------------- .nv.constant0._Z7add1DimPKdS0_Pdi --------------------------
	.section	.nv.constant0._Z7add1DimPKdS0_Pdi,"a",@progbits
	.sectionflags	@""
	.align	4
.nv.constant0._Z7add1DimPKdS0_Pdi:
	.zero		924


//--------------------- SYMBOLS --------------------------

	.type		.nv.reservedSmem.offset0,@object
	.size		.nv.reservedSmem.offset0,0x4
